//
// Generated by NVIDIA NVVM Compiler
//
// Compiler Build ID: CL-36424714
// Cuda compilation tools, release 13.0, V13.0.88
// Based on NVVM 20.0.0
//

.version 9.0
.target sm_100
.address_size 64

	// .globl	_Z15reduce_in_placePfi

.visible .entry _Z15reduce_in_placePfi(
	.param .u64 .ptr .align 1 _Z15reduce_in_placePfi_param_0,
	.param .u32 _Z15reduce_in_placePfi_param_1
)
{
	.reg .pred 	%p<5>;
	.reg .b32 	%r<12>;
	.reg .b32 	%f<5>;
	.reg .b64 	%rd<11>;

	ld.param.u64 	%rd3, [_Z15reduce_in_placePfi_param_0];
	ld.param.u32 	%r7, [_Z15reduce_in_placePfi_param_1];
	cvta.to.global.u64 	%rd1, %rd3;
	mov.u32 	%r1, %tid.x;
	mov.u32 	%r2, %ctaid.x;
	mov.u32 	%r3, %ntid.x;
	mad.lo.s32 	%r4, %r2, %r3, %r1;
	setp.lt.u32 	%p1, %r3, 2;
	@%p1 bra 	$L__BB0_5;
	mul.wide.s32 	%rd4, %r4, 4;
	add.s64 	%rd2, %rd1, %rd4;
	mov.b32 	%r11, 1;
$L__BB0_2:
	bar.sync 	0;
	add.s32 	%r9, %r11, %r4;
	setp.ge.s32 	%p2, %r9, %r7;
	@%p2 bra 	$L__BB0_4;
	mul.wide.u32 	%rd5, %r11, 4;
	add.s64 	%rd6, %rd2, %rd5;
	ld.global.f32 	%f1, [%rd6];
	ld.global.f32 	%f2, [%rd2];
	add.f32 	%f3, %f1, %f2;
	st.global.f32 	[%rd2], %f3;
$L__BB0_4:
	shl.b32 	%r11, %r11, 1;
	setp.lt.u32 	%p3, %r11, %r3;
	@%p3 bra 	$L__BB0_2;
$L__BB0_5:
	setp.ne.s32 	%p4, %r1, 0;
	@%p4 bra 	$L__BB0_7;
	add.s32 	%r10, %r2, %r3;
	mul.wide.u32 	%rd7, %r10, 4;
	add.s64 	%rd8, %rd1, %rd7;
	ld.global.f32 	%f4, [%rd8];
	mul.wide.u32 	%rd9, %r2, 4;
	add.s64 	%rd10, %rd1, %rd9;
	st.global.f32 	[%rd10], %f4;
$L__BB0_7:
	ret;

}


// ===== COMPILED SASS (sm_100) =====

	.target	sm_100

	.elftype	@"ET_EXEC"


//--------------------- .note.nv.tkinfo           --------------------------
	.section	.note.nv.tkinfo,"",@"SHT_NOTE"
	.sectionflags	@"SHF_NOTE_NV_TKINFO"
	.tkinfo
        /*0018*/ 	.word	0x00000002
        /*0030*/ 	.string	""
        /*0030*/ 	.string	"ptxas"
        /*0030*/ 	.string	"Cuda compilation tools, release 13.0, V13.0.88"
        /*0030*/ 	.string	"Build cuda_13.0.r13.0/compiler.36424714_0"
        /*0030*/ 	.string	"-arch sm_100 -m 64 "



//--------------------- .note.nv.cuinfo           --------------------------
	.section	.note.nv.cuinfo,"",@"SHT_NOTE"
	.sectionflags	@"SHF_NOTE_NV_CUINFO"
        /*0018*/ 	.short	0x0002
        /*001a*/ 	.short	0x0064
        /*001c*/ 	.short	0x0082
	.zero		2


//--------------------- .nv.info                  --------------------------
	.section	.nv.info,"",@"SHT_CUDA_INFO"
	.align	4


	//----- nvinfo : EIATTR_REGCOUNT
	.align		4
        /*0000*/ 	.byte	0x04, 0x2f
        /*0002*/ 	.short	(.L_1 - .L_0)
	.align		4
.L_0:
        /*0004*/ 	.word	index@(_Z15reduce_in_placePfi)
        /*0008*/ 	.word	0x0000000e


	//----- nvinfo : EIATTR_FRAME_SIZE
	.align		4
.L_1:
        /*000c*/ 	.byte	0x04, 0x11
        /*000e*/ 	.short	(.L_3 - .L_2)
	.align		4
.L_2:
        /*0010*/ 	.word	index@(_Z15reduce_in_placePfi)
        /*0014*/ 	.word	0x00000000


	//----- nvinfo : EIATTR_MIN_STACK_SIZE
	.align		4
.L_3:
        /*0018*/ 	.byte	0x04, 0x12
        /*001a*/ 	.short	(.L_5 - .L_4)
	.align		4
.L_4:
        /*001c*/ 	.word	index@(_Z15reduce_in_placePfi)
        /*0020*/ 	.word	0x00000000
.L_5:


//--------------------- .nv.compat                --------------------------
	.section	.nv.compat,"",@"SHT_CUDA_COMPAT_INFO"
	.align	4
        /*0000*/ 	.byte	0x02, 0x09, 0x00, 0x00, 0x02, 0x02, 0x01, 0x00, 0x02, 0x05, 0x05, 0x00, 0x03, 0x07, 0x01, 0x01
        /*0010*/ 	.byte	0x02, 0x03, 0x00, 0x00, 0x02, 0x06, 0x01, 0x00, 0x04, 0x0b, 0x08, 0x00, 0x09, 0x00, 0x00, 0x00
        /*0020*/ 	.byte	0x00, 0x00, 0x00, 0x00


//--------------------- .nv.info._Z15reduce_in_placePfi --------------------------
	.section	.nv.info._Z15reduce_in_placePfi,"",@"SHT_CUDA_INFO"
	.sectionflags	@""
	.align	4


	//----- nvinfo : EIATTR_CUDA_API_VERSION
	.align		4
        /*0000*/ 	.byte	0x04, 0x37
        /*0002*/ 	.short	(.L_7 - .L_6)
.L_6:
        /*0004*/ 	.word	0x00000082


	//----- nvinfo : EIATTR_KPARAM_INFO
	.align		4
.L_7:
        /*0008*/ 	.byte	0x04, 0x17
        /*000a*/ 	.short	(.L_9 - .L_8)
.L_8:
        /*000c*/ 	.word	0x00000000
        /*0010*/ 	.short	0x0001
        /*0012*/ 	.short	0x0008
        /*0014*/ 	.byte	0x00, 0xf0, 0x11, 0x00


	//----- nvinfo : EIATTR_KPARAM_INFO
	.align		4
.L_9:
        /*0018*/ 	.byte	0x04, 0x17
        /*001a*/ 	.short	(.L_11 - .L_10)
.L_10:
        /*001c*/ 	.word	0x00000000
        /*0020*/ 	.short	0x0000
        /*0022*/ 	.short	0x0000
        /*0024*/ 	.byte	0x00, 0xf5, 0x21, 0x00


	//----- nvinfo : EIATTR_SPARSE_MMA_MASK
	.align		4
.L_11:
        /*0028*/ 	.byte	0x03, 0x50
        /*002a*/ 	.short	0x0000


	//----- nvinfo : EIATTR_MAXREG_COUNT
	.align		4
        /*002c*/ 	.byte	0x03, 0x1b
        /*002e*/ 	.short	0x00ff


	//----- nvinfo : EIATTR_NUM_BARRIERS
	.align		4
        /*0030*/ 	.byte	0x02, 0x4c
        /*0032*/ 	.byte	0x01
	.zero		1


	//----- nvinfo : EIATTR_MERCURY_ISA_VERSION
	.align		4
        /*0034*/ 	.byte	0x03, 0x5f
        /*0036*/ 	.short	0x0101


	//----- nvinfo : EIATTR_VRC_CTA_INIT_COUNT
	.align		4
        /*0038*/ 	.byte	0x02, 0x4a
	.zero		1
	.zero		1


	//----- nvinfo : EIATTR_EXIT_INSTR_OFFSETS
	.align		4
        /*003c*/ 	.byte	0x04, 0x1c
        /*003e*/ 	.short	(.L_13 - .L_12)


	//   ....[0]....
.L_12:
        /*0040*/ 	.word	0x000001b0


	//   ....[1]....
        /*0044*/ 	.word	0x00000220


	//----- nvinfo : EIATTR_CRS_STACK_SIZE
	.align		4
.L_13:
        /*0048*/ 	.byte	0x04, 0x1e
        /*004a*/ 	.short	(.L_15 - .L_14)
.L_14:
        /*004c*/ 	.word	0x00000000


	//----- nvinfo : EIATTR_CBANK_PARAM_SIZE
	.align		4
.L_15:
        /*0050*/ 	.byte	0x03, 0x19
        /*0052*/ 	.short	0x000c


	//----- nvinfo : EIATTR_PARAM_CBANK
	.align		4
        /*0054*/ 	.byte	0x04, 0x0a
        /*0056*/ 	.short	(.L_17 - .L_16)
	.align		4
.L_16:
        /*0058*/ 	.word	index@(.nv.constant0._Z15reduce_in_placePfi)
        /*005c*/ 	.short	0x0380
        /*005e*/ 	.short	0x000c


	//----- nvinfo : EIATTR_SW_WAR
	.align		4
.L_17:
        /*0060*/ 	.byte	0x04, 0x36
        /*0062*/ 	.short	(.L_19 - .L_18)
.L_18:
        /*0064*/ 	.word	0x00000008
.L_19:


//--------------------- .nv.callgraph             --------------------------
	.section	.nv.callgraph,"",@"SHT_CUDA_CALLGRAPH"
	.align	4
	.sectionentsize	8
	.align		4
        /*0000*/ 	.word	0x00000000
	.align		4
        /*0004*/ 	.word	0xffffffff
	.align		4
        /*0008*/ 	.word	0x00000000
	.align		4
        /*000c*/ 	.word	0xfffffffe
	.align		4
        /*0010*/ 	.word	0x00000000
	.align		4
        /*0014*/ 	.word	0xfffffffd
	.align		4
        /*0018*/ 	.word	0x00000000
	.align		4
        /*001c*/ 	.word	0xfffffffc


//--------------------- .text._Z15reduce_in_placePfi --------------------------
	.section	.text._Z15reduce_in_placePfi,"ax",@progbits
	.align	128
        .global         _Z15reduce_in_placePfi
        .type           _Z15reduce_in_placePfi,@function
        .size           _Z15reduce_in_placePfi,(.L_x_5 - _Z15reduce_in_placePfi)
        .other          _Z15reduce_in_placePfi,@"STO_CUDA_ENTRY STV_DEFAULT"
_Z15reduce_in_placePfi:
.text._Z15reduce_in_placePfi:
[----:B------:R-:W-:Y:S08]  /*0000*/  LDC R1, c[0x0][0x37c] ;  /* 0x0000df00ff017b82 */ /* 0x000ff00000000800 */
[----:B------:R-:W0:Y:S01]  /*0010*/  LDC R8, c[0x0][0x360] ;  /* 0x0000d800ff087b82 */ /* 0x000e220000000800 */
[----:B------:R-:W1:Y:S01]  /*0020*/  S2R R6, SR_TID.X ;  /* 0x0000000000067919 */ /* 0x000e620000002100 */
[----:B------:R-:W2:Y:S01]  /*0030*/  LDCU.64 UR4, c[0x0][0x358] ;  /* 0x00006b00ff0477ac */ /* 0x000ea20008000a00 */
[----:B------:R-:W3:Y:S01]  /*0040*/  S2R R11, SR_CTAID.X ;  /* 0x00000000000b7919 */ /* 0x000ee20000002500 */
[----:B0-----:R-:W-:-:S13]  /*0050*/  ISETP.GE.U32.AND P0, PT, R8, 0x2, PT ;  /* 0x000000020800780c */ /* 0x001fda0003f06070 */
[----:B-123--:R-:W-:Y:S05]  /*0060*/  @!P0 BRA `(.L_x_0) ;  /* 0x00000000004c8947 */ /* 0x00efea0003800000 */
[----:B------:R-:W0:Y:S01]  /*0070*/  LDC.64 R2, c[0x0][0x380] ;  /* 0x0000e000ff027b82 */ /* 0x000e220000000a00 */
[----:B------:R-:W-:Y:S02]  /*0080*/  IMAD R7, R11, R8, R6 ;  /* 0x000000080b077224 */ /* 0x000fe400078e0206 */
[----:B------:R-:W-:Y:S01]  /*0090*/  HFMA2 R0, -RZ, RZ, 0, 5.9604644775390625e-08 ;  /* 0x00000001ff007431 */ /* 0x000fe200000001ff */
[----:B------:R-:W1:Y:S02]  /*00a0*/  LDCU UR6, c[0x0][0x388] ;  /* 0x00007100ff0677ac */ /* 0x000e640008000800 */
[----:B01----:R-:W-:-:S07]  /*00b0*/  IMAD.WIDE R2, R7, 0x4, R2 ;  /* 0x0000000407027825 */ /* 0x003fce00078e0202 */
.L_x_3:
[----:B------:R-:W-:Y:S01]  /*00c0*/  IADD3 R4, PT, PT, R7, R0, RZ ;  /* 0x0000000007047210 */ /* 0x000fe20007ffe0ff */
[----:B------:R-:W-:Y:S03]  /*00d0*/  BAR.SYNC.DEFER_BLOCKING 0x0 ;  /* 0x0000000000007b1d */ /* 0x000fe60000010000 */
[----:B------:R-:W-:-:S03]  /*00e0*/  ISETP.GE.AND P0, PT, R4, UR6, PT ;  /* 0x0000000604007c0c */ /* 0x000fc6000bf06270 */
[----:B------:R-:W-:Y:S10]  /*00f0*/  BSSY.RECONVERGENT B0, `(.L_x_1) ;  /* 0x0000007000007945 */ /* 0x000ff40003800200 */
[----:B0-----:R-:W-:Y:S05]  /*0100*/  @P0 BRA `(.L_x_2) ;  /* 0x0000000000140947 */ /* 0x001fea0003800000 */
[----:B------:R-:W-:Y:S01]  /*0110*/  IMAD.WIDE.U32 R4, R0, 0x4, R2 ;  /* 0x0000000400047825 */ /* 0x000fe200078e0002 */
[----:B------:R-:W2:Y:S05]  /*0120*/  LDG.E R9, desc[UR4][R2.64] ;  /* 0x0000000402097981 */ /* 0x000eaa000c1e1900 */
[----:B------:R-:W2:Y:S02]  /*0130*/  LDG.E R4, desc[UR4][R4.64] ;  /* 0x0000000404047981 */ /* 0x000ea4000c1e1900 */
[----:B--2---:R-:W-:-:S05]  /*0140*/  FADD R9, R4, R9 ;  /* 0x0000000904097221 */ /* 0x004fca0000000000 */
[----:B------:R0:W-:Y:S02]  /*0150*/  STG.E desc[UR4][R2.64], R9 ;  /* 0x0000000902007986 */ /* 0x0001e4000c101904 */
.L_x_2:
[----:B------:R-:W-:Y:S05]  /*0160*/  BSYNC.RECONVERGENT B0 ;  /* 0x0000000000007941 */ /* 0x000fea0003800200 */
.L_x_1:
[----:B------:R-:W-:-:S04]  /*0170*/  SHF.L.U32 R0, R0, 0x1, RZ ;  /* 0x0000000100007819 */ /* 0x000fc800000006ff */
[----:B------:R-:W-:-:S13]  /*0180*/  ISETP.GE.U32.AND P0, PT, R0, R8, PT ;  /* 0x000000080000720c */ /* 0x000fda0003f06070 */
[----:B------:R-:W-:Y:S05]  /*0190*/  @!P0 BRA `(.L_x_3) ;  /* 0xfffffffc00c88947 */ /* 0x000fea000383ffff */
.L_x_0:
[----:B------:R-:W-:-:S13]  /*01a0*/  ISETP.NE.AND P0, PT, R6, RZ, PT ;  /* 0x000000ff0600720c */ /* 0x000fda0003f05270 */
[----:B------:R-:W-:Y:S05]  /*01b0*/  @P0 EXIT ;  /* 0x000000000000094d */ /* 0x000fea0003800000 */
[----:B------:R-:W1:Y:S01]  /*01c0*/  LDC.64 R4, c[0x0][0x380] ;  /* 0x0000e000ff047b82 */ /* 0x000e620000000a00 */
[----:B0-----:R-:W-:-:S05]  /*01d0*/  IADD3 R3, PT, PT, R11, R8, RZ ;  /* 0x000000080b037210 */ /* 0x001fca0007ffe0ff */
[----:B-1----:R-:W-:-:S06]  /*01e0*/  IMAD.WIDE.U32 R2, R3, 0x4, R4 ;  /* 0x0000000403027825 */ /* 0x002fcc00078e0004 */
[----:B------:R-:W2:Y:S01]  /*01f0*/  LDG.E R3, desc[UR4][R2.64] ;  /* 0x0000000402037981 */ /* 0x000ea2000c1e1900 */
[----:B------:R-:W-:-:S05]  /*0200*/  IMAD.WIDE.U32 R4, R11, 0x4, R4 ;  /* 0x000000040b047825 */ /* 0x000fca00078e0004 */
[----:B--2---:R-:W-:Y:S01]  /*0210*/  STG.E desc[UR4][R4.64], R3 ;  /* 0x0000000304007986 */ /* 0x004fe2000c101904 */
[----:B------:R-:W-:Y:S05]  /*0220*/  EXIT ;  /* 0x000000000000794d */ /* 0x000fea0003800000 */
.L_x_4:
[----:B------:R-:W-:-:S00]  /*0230*/  BRA `(.L_x_4) ;  /* 0xfffffffc00fc7947 */ /* 0x000fc0000383ffff */
[----:B------:R-:W-:-:S00]  /*0240*/  NOP ;  /* 0x0000000000007918 */ /* 0x000fc00000000000 */
        /* <DEDUP_REMOVED lines=11> */
.L_x_5:


//--------------------- .nv.shared.reserved.0     --------------------------
	.section	.nv.shared.reserved.0,"aw",@nobits
	.weak		__nv_reservedSMEM_offset_0_alias
	.size		__nv_reservedSMEM_offset_0_alias, 0, 64
	.other		__nv_reservedSMEM_offset_0_alias,@"STO_CUDA_RESERVED_SHARED STV_DEFAULT"
__nv_reservedSMEM_offset_0_alias:
	.zero		0
	.zero		64


//--------------------- .nv.constant0._Z15reduce_in_placePfi --------------------------
	.section	.nv.constant0._Z15reduce_in_placePfi,"a",@progbits
	.sectionflags	@""
	.align	4
.nv.constant0._Z15reduce_in_placePfi:
	.zero		908


//--------------------- SYMBOLS --------------------------

	.type		.nv.reservedSmem.offset0,@object
	.size		.nv.reservedSmem.offset0,0x4
